	.headerflags	@"EF_CUDA_TEXMODE_UNIFIED EF_CUDA_64BIT_ADDRESS EF_CUDA_ACCELERATORS EF_CUDA_SM90 EF_CUDA_VIRTUAL_SM(EF_CUDA_SM90)"
	.elftype	@"ET_EXEC"


//--------------------- .nv.info                  --------------------------
	.section	.nv.info,"",@"SHT_CUDA_INFO"
	.align	4


	//----- nvinfo : EIATTR_REGCOUNT
	.align		4
        /*0000*/ 	.byte	0x04, 0x2f
        /*0002*/ 	.short	(.L_1 - .L_0)
	.align		4
.L_0:
        /*0004*/ 	.word	index@(triton_poi_fused_convolution_hardtanh_backward_8)
        /*0008*/ 	.word	0x0000000e


	//----- nvinfo : EIATTR_MIN_STACK_SIZE
	.align		4
.L_1:
        /*000c*/ 	.byte	0x04, 0x12
        /*000e*/ 	.short	(.L_3 - .L_2)
	.align		4
.L_2:
        /*0010*/ 	.word	index@(triton_poi_fused_convolution_hardtanh_backward_8)
        /*0014*/ 	.word	0x00000000


	//----- nvinfo : EIATTR_FRAME_SIZE
	.align		4
.L_3:
        /*0018*/ 	.byte	0x04, 0x11
        /*001a*/ 	.short	(.L_5 - .L_4)
	.align		4
.L_4:
        /*001c*/ 	.word	index@(triton_poi_fused_convolution_hardtanh_backward_8)
        /*0020*/ 	.word	0x00000000


	//----- nvinfo : EIATTR_MIN_STACK_SIZE
	.align		4
.L_5:
        /*0024*/ 	.byte	0x04, 0x12
        /*0026*/ 	.short	(.L_7 - .L_6)
	.align		4
.L_6:
        /*0028*/ 	.word	index@(triton_poi_fused_convolution_hardtanh_backward_8)
        /*002c*/ 	.word	0x00000000
.L_7:


//--------------------- .nv.info.triton_poi_fused_convolution_hardtanh_backward_8 --------------------------
	.section	.nv.info.triton_poi_fused_convolution_hardtanh_backward_8,"",@"SHT_CUDA_INFO"
	.sectionflags	@""
	.align	4


	//----- nvinfo : EIATTR_CUDA_API_VERSION
	.align		4
        /*0000*/ 	.byte	0x04, 0x37
        /*0002*/ 	.short	(.L_9 - .L_8)
.L_8:
        /*0004*/ 	.word	0x0000007c


	//----- nvinfo : EIATTR_KPARAM_INFO
	.align		4
.L_9:
        /*0008*/ 	.byte	0x04, 0x17
        /*000a*/ 	.short	(.L_11 - .L_10)
.L_10:
        /*000c*/ 	.word	0x00000000
        /*0010*/ 	.short	0x0003
        /*0012*/ 	.short	0x0018
        /*0014*/ 	.byte	0x00, 0xf0, 0x11, 0x00


	//----- nvinfo : EIATTR_KPARAM_INFO
	.align		4
.L_11:
        /*0018*/ 	.byte	0x04, 0x17
        /*001a*/ 	.short	(.L_13 - .L_12)
.L_12:
        /*001c*/ 	.word	0x00000000
        /*0020*/ 	.short	0x0002
        /*0022*/ 	.short	0x0010
        /*0024*/ 	.byte	0x00, 0xf4, 0x21, 0x00


	//----- nvinfo : EIATTR_KPARAM_INFO
	.align		4
.L_13:
        /*0028*/ 	.byte	0x04, 0x17
        /*002a*/ 	.short	(.L_15 - .L_14)
.L_14:
        /*002c*/ 	.word	0x00000000
        /*0030*/ 	.short	0x0001
        /*0032*/ 	.short	0x0008
        /*0034*/ 	.byte	0x00, 0xf4, 0x21, 0x00


	//----- nvinfo : EIATTR_KPARAM_INFO
	.align		4
.L_15:
        /*0038*/ 	.byte	0x04, 0x17
        /*003a*/ 	.short	(.L_17 - .L_16)
.L_16:
        /*003c*/ 	.word	0x00000000
        /*0040*/ 	.short	0x0000
        /*0042*/ 	.short	0x0000
        /*0044*/ 	.byte	0x00, 0xf4, 0x21, 0x00


	//----- nvinfo : EIATTR_SPARSE_MMA_MASK
	.align		4
.L_17:
        /*0048*/ 	.byte	0x03, 0x50
        /*004a*/ 	.short	0x0000


	//----- nvinfo : EIATTR_MAXREG_COUNT
	.align		4
        /*004c*/ 	.byte	0x03, 0x1b
        /*004e*/ 	.short	0x00ff


	//----- nvinfo : EIATTR_EXIT_INSTR_OFFSETS
	.align		4
        /*0050*/ 	.byte	0x04, 0x1c
        /*0052*/ 	.short	(.L_19 - .L_18)


	//   ....[0]....
.L_18:
        /*0054*/ 	.word	0x00000210


	//   ....[1]....
        /*0058*/ 	.word	0x00000230


	//----- nvinfo : EIATTR_REQNTID
	.align		4
.L_19:
        /*005c*/ 	.byte	0x04, 0x10
        /*005e*/ 	.short	(.L_21 - .L_20)
.L_20:
        /*0060*/ 	.word	0x00000080
        /*0064*/ 	.word	0x00000001
        /*0068*/ 	.word	0x00000001


	//----- nvinfo : EIATTR_CBANK_PARAM_SIZE
	.align		4
.L_21:
        /*006c*/ 	.byte	0x03, 0x19
        /*006e*/ 	.short	0x001c


	//----- nvinfo : EIATTR_PARAM_CBANK
	.align		4
        /*0070*/ 	.byte	0x04, 0x0a
        /*0072*/ 	.short	(.L_23 - .L_22)
	.align		4
.L_22:
        /*0074*/ 	.word	index@(.nv.constant0.triton_poi_fused_convolution_hardtanh_backward_8)
        /*0078*/ 	.short	0x0210
        /*007a*/ 	.short	0x001c


	//----- nvinfo : EIATTR_SW_WAR
	.align		4
.L_23:
        /*007c*/ 	.byte	0x04, 0x36
        /*007e*/ 	.short	(.L_25 - .L_24)
.L_24:
        /*0080*/ 	.word	0x00000008
.L_25:


//--------------------- .nv.callgraph             --------------------------
	.section	.nv.callgraph,"",@"SHT_CUDA_CALLGRAPH"
	.align	4
	.sectionentsize	8
	.align		4
        /*0000*/ 	.word	0x00000000
	.align		4
        /*0004*/ 	.word	0xffffffff
	.align		4
        /*0008*/ 	.word	0x00000000
	.align		4
        /*000c*/ 	.word	0xfffffffe
	.align		4
        /*0010*/ 	.word	0x00000000
	.align		4
        /*0014*/ 	.word	0xfffffffd
	.align		4
        /*0018*/ 	.word	0x00000000
	.align		4
        /*001c*/ 	.word	0xfffffffc


//--------------------- .text.triton_poi_fused_convolution_hardtanh_backward_8 --------------------------
	.section	.text.triton_poi_fused_convolution_hardtanh_backward_8,"ax",@progbits
	.align	128
        .global         triton_poi_fused_convolution_hardtanh_backward_8
        .type           triton_poi_fused_convolution_hardtanh_backward_8,@function
        .size           triton_poi_fused_convolution_hardtanh_backward_8,(.L_x_1 - triton_poi_fused_convolution_hardtanh_backward_8)
        .other          triton_poi_fused_convolution_hardtanh_backward_8,@"STO_CUDA_ENTRY STV_DEFAULT"
triton_poi_fused_convolution_hardtanh_backward_8:
.text.triton_poi_fused_convolution_hardtanh_backward_8:
[----:B------:R-:W0:Y:S02]  /*0000*/  LDC R1, c[0x0][0x28] ;  /* 0x00000a00ff017b82 */ /* 0x000e240000000800 */
[----:B------:R-:W1:Y:S01]  /*0010*/  S2R R0, SR_TID.X ;  /* 0x0000000000007919 */ /* 0x000e620000002100 */
[----:B------:R-:W2:Y:S01]  /*0020*/  LDC.64 R4, c[0x0][0x218] ;  /* 0x00008600ff047b82 */ /* 0x000ea20000000a00 */
[----:B------:R-:W-:Y:S01]  /*0030*/  CS2R R10, SRZ ;  /* 0x00000000000a7805 */ /* 0x000fe2000001ff00 */
[----:B------:R-:W-:Y:S01]  /*0040*/  ULDC.64 UR4, c[0x0][0x208] ;  /* 0x0000820000047ab9 */ /* 0x000fe20000000a00 */
[----:B------:R-:W3:Y:S01]  /*0050*/  S2R R7, SR_CTAID.X ;  /* 0x0000000000077919 */ /* 0x000ee20000002500 */
[----:B------:R-:W-:-:S04]  /*0060*/  ULDC.64 UR6, c[0x0][0x220] ;  /* 0x0000880000067ab9 */ /* 0x000fc80000000a00 */
[----:B------:R-:W4:Y:S01]  /*0070*/  LDC.64 R2, c[0x0][0x210] ;  /* 0x00008400ff027b82 */ /* 0x000f220000000a00 */
[----:B-1----:R-:W-:Y:S01]  /*0080*/  IMAD.SHL.U32 R0, R0, 0x2, RZ ;  /* 0x0000000200007824 */ /* 0x002fe200078e00ff */
[----:B---3--:R-:W-:-:S04]  /*0090*/  SHF.R.S32.HI R6, RZ, 0x17, R7 ;  /* 0x00000017ff067819 */ /* 0x008fc80000011407 */
[----:B------:R-:W-:-:S05]  /*00a0*/  LOP3.LUT R0, R0, 0xfe, RZ, 0xc0, !PT ;  /* 0x000000fe00007812 */ /* 0x000fca00078ec0ff */
[----:B------:R-:W-:Y:S01]  /*00b0*/  IMAD R7, R7, 0x100, R0 ;  /* 0x0000010007077824 */ /* 0x000fe200078e0200 */
[----:B------:R-:W-:-:S03]  /*00c0*/  SGXT R0, R6, 0x1 ;  /* 0x000000010600781a */ /* 0x000fc60000000200 */
[C---:B----4-:R-:W-:Y:S01]  /*00d0*/  IMAD.WIDE R2, R7.reuse, 0x4, R2 ;  /* 0x0000000407027825 */ /* 0x050fe200078e0202 */
[----:B------:R-:W-:Y:S02]  /*00e0*/  LEA.HI R0, R0, R7, RZ, 0x6 ;  /* 0x0000000700007211 */ /* 0x000fe400078f30ff */
[----:B------:R-:W-:Y:S02]  /*00f0*/  ISETP.GE.AND P2, PT, R7, 0xe100, PT ;  /* 0x0000e1000700780c */ /* 0x000fe40003f46270 */
[----:B------:R-:W-:-:S05]  /*0100*/  LOP3.LUT R0, R0, 0xffffffc0, RZ, 0xc0, !PT ;  /* 0xffffffc000007812 */ /* 0x000fca00078ec0ff */
[----:B------:R-:W-:-:S04]  /*0110*/  IMAD.IADD R9, R7, 0x1, -R0 ;  /* 0x0000000107097824 */ /* 0x000fc800078e0a00 */
[----:B--2---:R-:W-:Y:S01]  /*0120*/  IMAD.WIDE R4, R9, 0x4, R4 ;  /* 0x0000000409047825 */ /* 0x004fe200078e0204 */
[----:B------:R-:W-:-:S04]  /*0130*/  CS2R R8, SRZ ;  /* 0x0000000000087805 */ /* 0x000fc8000001ff00 */
[----:B------:R-:W2:Y:S04]  /*0140*/  @!P2 LDG.E.EL.64 R10, desc[UR4][R4.64] ;  /* 0x00000004040aa981 */ /* 0x000ea8000c2e1b00 */
[----:B------:R-:W2:Y:S01]  /*0150*/  @!P2 LDG.E.64 R8, desc[UR4][R2.64] ;  /* 0x000000040208a981 */ /* 0x000ea2000c1e1b00 */
[----:B------:R-:W-:-:S04]  /*0160*/  IADD3 R6, P3, R7, UR6, RZ ;  /* 0x0000000607067c10 */ /* 0x000fc8000ff7e0ff */
[----:B------:R-:W-:Y:S01]  /*0170*/  LEA.HI.X.SX32 R7, R7, UR7, 0x1, P3 ;  /* 0x0000000707077c11 */ /* 0x000fe200098f0eff */
[----:B--2---:R-:W-:Y:S01]  /*0180*/  FADD R8, R10, R8 ;  /* 0x000000080a087221 */ /* 0x004fe20000000000 */
[----:B------:R-:W-:-:S04]  /*0190*/  FADD R9, R11, R9 ;  /* 0x000000090b097221 */ /* 0x000fc80000000000 */
[C---:B------:R-:W-:Y:S02]  /*01a0*/  FSETP.GE.AND P0, PT, R8.reuse, 6, PT ;  /* 0x40c000000800780b */ /* 0x040fe40003f06000 */
[C---:B------:R-:W-:Y:S02]  /*01b0*/  FSETP.GE.AND P1, PT, R9.reuse, 6, PT ;  /* 0x40c000000900780b */ /* 0x040fe40003f26000 */
[----:B------:R-:W-:Y:S02]  /*01c0*/  FSETP.LE.OR P0, PT, R8, RZ, P0 ;  /* 0x000000ff0800720b */ /* 0x000fe40000703400 */
[----:B------:R-:W-:Y:S02]  /*01d0*/  FSETP.LE.OR P1, PT, R9, RZ, P1 ;  /* 0x000000ff0900720b */ /* 0x000fe40000f23400 */
[----:B------:R-:W-:Y:S02]  /*01e0*/  SEL R0, RZ, 0x1, !P0 ;  /* 0x00000001ff007807 */ /* 0x000fe40004000000 */
[----:B------:R-:W-:-:S05]  /*01f0*/  SEL R3, RZ, 0x100, !P1 ;  /* 0x00000100ff037807 */ /* 0x000fca0004800000 */
[----:B------:R-:W-:Y:S01]  /*0200*/  IMAD.IADD R3, R0, 0x1, R3 ;  /* 0x0000000100037824 */ /* 0x000fe200078e0203 */
[----:B------:R-:W-:Y:S06]  /*0210*/  @P2 EXIT ;  /* 0x000000000000294d */ /* 0x000fec0003800000 */
[----:B------:R-:W-:Y:S01]  /*0220*/  STG.E.U16 desc[UR4][R6.64], R3 ;  /* 0x0000000306007986 */ /* 0x000fe2000c101504 */
[----:B------:R-:W-:Y:S05]  /*0230*/  EXIT ;  /* 0x000000000000794d */ /* 0x000fea0003800000 */
.L_x_0:
[----:B------:R-:W-:-:S00]  /*0240*/  BRA `(.L_x_0) ;  /* 0xfffffffc00fc7947 */ /* 0x000fc0000383ffff */
[----:B------:R-:W-:-:S00]  /*0250*/  NOP ;  /* 0x0000000000007918 */ /* 0x000fc00000000000 */
        /* <DEDUP_REMOVED lines=10> */
.L_x_1:


//--------------------- .nv.constant0.triton_poi_fused_convolution_hardtanh_backward_8 --------------------------
	.section	.nv.constant0.triton_poi_fused_convolution_hardtanh_backward_8,"a",@progbits
	.sectionflags	@""
	.align	4
.nv.constant0.triton_poi_fused_convolution_hardtanh_backward_8:
	.zero		556
